	.headerflags	@"EF_CUDA_TEXMODE_UNIFIED EF_CUDA_64BIT_ADDRESS EF_CUDA_ACCELERATORS EF_CUDA_SM90 EF_CUDA_VIRTUAL_SM(EF_CUDA_SM90)"
	.elftype	@"ET_EXEC"


//--------------------- .nv.info                  --------------------------
	.section	.nv.info,"",@"SHT_CUDA_INFO"
	.align	4


	//----- nvinfo : EIATTR_REGCOUNT
	.align		4
        /*0000*/ 	.byte	0x04, 0x2f
        /*0002*/ 	.short	(.L_3 - .L_2)
	.align		4
.L_2:
        /*0004*/ 	.word	index@(triton_poi_fused__native_batch_norm_legit_no_training_1)
        /*0008*/ 	.word	0x00000016


	//----- nvinfo : EIATTR_MIN_STACK_SIZE
	.align		4
.L_3:
        /*000c*/ 	.byte	0x04, 0x12
        /*000e*/ 	.short	(.L_5 - .L_4)
	.align		4
.L_4:
        /*0010*/ 	.word	index@(triton_poi_fused__native_batch_norm_legit_no_training_1)
        /*0014*/ 	.word	0x00000000


	//----- nvinfo : EIATTR_FRAME_SIZE
	.align		4
.L_5:
        /*0018*/ 	.byte	0x04, 0x11
        /*001a*/ 	.short	(.L_7 - .L_6)
	.align		4
.L_6:
        /*001c*/ 	.word	index@(triton_poi_fused__native_batch_norm_legit_no_training_1)
        /*0020*/ 	.word	0x00000000


	//----- nvinfo : EIATTR_MIN_STACK_SIZE
	.align		4
.L_7:
        /*0024*/ 	.byte	0x04, 0x12
        /*0026*/ 	.short	(.L_9 - .L_8)
	.align		4
.L_8:
        /*0028*/ 	.word	index@(triton_poi_fused__native_batch_norm_legit_no_training_1)
        /*002c*/ 	.word	0x00000000
.L_9:


//--------------------- .nv.info.triton_poi_fused__native_batch_norm_legit_no_training_1 --------------------------
	.section	.nv.info.triton_poi_fused__native_batch_norm_legit_no_training_1,"",@"SHT_CUDA_INFO"
	.sectionflags	@""
	.align	4


	//----- nvinfo : EIATTR_CUDA_API_VERSION
	.align		4
        /*0000*/ 	.byte	0x04, 0x37
        /*0002*/ 	.short	(.L_11 - .L_10)
.L_10:
        /*0004*/ 	.word	0x0000007c


	//----- nvinfo : EIATTR_KPARAM_INFO
	.align		4
.L_11:
        /*0008*/ 	.byte	0x04, 0x17
        /*000a*/ 	.short	(.L_13 - .L_12)
.L_12:
        /*000c*/ 	.word	0x00000000
        /*0010*/ 	.short	0x0006
        /*0012*/ 	.short	0x0030
        /*0014*/ 	.byte	0x00, 0xf0, 0x11, 0x00


	//----- nvinfo : EIATTR_KPARAM_INFO
	.align		4
.L_13:
        /*0018*/ 	.byte	0x04, 0x17
        /*001a*/ 	.short	(.L_15 - .L_14)
.L_14:
        /*001c*/ 	.word	0x00000000
        /*0020*/ 	.short	0x0005
        /*0022*/ 	.short	0x0028
        /*0024*/ 	.byte	0x00, 0xf4, 0x21, 0x00


	//----- nvinfo : EIATTR_KPARAM_INFO
	.align		4
.L_15:
        /*0028*/ 	.byte	0x04, 0x17
        /*002a*/ 	.short	(.L_17 - .L_16)
.L_16:
        /*002c*/ 	.word	0x00000000
        /*0030*/ 	.short	0x0004
        /*0032*/ 	.short	0x0020
        /*0034*/ 	.byte	0x00, 0xf4, 0x21, 0x00


	//----- nvinfo : EIATTR_KPARAM_INFO
	.align		4
.L_17:
        /*0038*/ 	.byte	0x04, 0x17
        /*003a*/ 	.short	(.L_19 - .L_18)
.L_18:
        /*003c*/ 	.word	0x00000000
        /*0040*/ 	.short	0x0003
        /*0042*/ 	.short	0x0018
        /*0044*/ 	.byte	0x00, 0xf4, 0x21, 0x00


	//----- nvinfo : EIATTR_KPARAM_INFO
	.align		4
.L_19:
        /*0048*/ 	.byte	0x04, 0x17
        /*004a*/ 	.short	(.L_21 - .L_20)
.L_20:
        /*004c*/ 	.word	0x00000000
        /*0050*/ 	.short	0x0002
        /*0052*/ 	.short	0x0010
        /*0054*/ 	.byte	0x00, 0xf4, 0x21, 0x00


	//----- nvinfo : EIATTR_KPARAM_INFO
	.align		4
.L_21:
        /*0058*/ 	.byte	0x04, 0x17
        /*005a*/ 	.short	(.L_23 - .L_22)
.L_22:
        /*005c*/ 	.word	0x00000000
        /*0060*/ 	.short	0x0001
        /*0062*/ 	.short	0x0008
        /*0064*/ 	.byte	0x00, 0xf4, 0x21, 0x00


	//----- nvinfo : EIATTR_KPARAM_INFO
	.align		4
.L_23:
        /*0068*/ 	.byte	0x04, 0x17
        /*006a*/ 	.short	(.L_25 - .L_24)
.L_24:
        /*006c*/ 	.word	0x00000000
        /*0070*/ 	.short	0x0000
        /*0072*/ 	.short	0x0000
        /*0074*/ 	.byte	0x00, 0xf4, 0x21, 0x00


	//----- nvinfo : EIATTR_SPARSE_MMA_MASK
	.align		4
.L_25:
        /*0078*/ 	.byte	0x03, 0x50
        /*007a*/ 	.short	0x0000


	//----- nvinfo : EIATTR_MAXREG_COUNT
	.align		4
        /*007c*/ 	.byte	0x03, 0x1b
        /*007e*/ 	.short	0x00ff


	//----- nvinfo : EIATTR_EXIT_INSTR_OFFSETS
	.align		4
        /*0080*/ 	.byte	0x04, 0x1c
        /*0082*/ 	.short	(.L_27 - .L_26)


	//   ....[0]....
.L_26:
        /*0084*/ 	.word	0x00000440


	//   ....[1]....
        /*0088*/ 	.word	0x00000460


	//----- nvinfo : EIATTR_REQNTID
	.align		4
.L_27:
        /*008c*/ 	.byte	0x04, 0x10
        /*008e*/ 	.short	(.L_29 - .L_28)
.L_28:
        /*0090*/ 	.word	0x00000080
        /*0094*/ 	.word	0x00000001
        /*0098*/ 	.word	0x00000001


	//----- nvinfo : EIATTR_CBANK_PARAM_SIZE
	.align		4
.L_29:
        /*009c*/ 	.byte	0x03, 0x19
        /*009e*/ 	.short	0x0034


	//----- nvinfo : EIATTR_PARAM_CBANK
	.align		4
        /*00a0*/ 	.byte	0x04, 0x0a
        /*00a2*/ 	.short	(.L_31 - .L_30)
	.align		4
.L_30:
        /*00a4*/ 	.word	index@(.nv.constant0.triton_poi_fused__native_batch_norm_legit_no_training_1)
        /*00a8*/ 	.short	0x0210
        /*00aa*/ 	.short	0x0034


	//----- nvinfo : EIATTR_SW_WAR
	.align		4
.L_31:
        /*00ac*/ 	.byte	0x04, 0x36
        /*00ae*/ 	.short	(.L_33 - .L_32)
.L_32:
        /*00b0*/ 	.word	0x00000008
.L_33:


//--------------------- .nv.callgraph             --------------------------
	.section	.nv.callgraph,"",@"SHT_CUDA_CALLGRAPH"
	.align	4
	.sectionentsize	8
	.align		4
        /*0000*/ 	.word	0x00000000
	.align		4
        /*0004*/ 	.word	0xffffffff
	.align		4
        /*0008*/ 	.word	0x00000000
	.align		4
        /*000c*/ 	.word	0xfffffffe
	.align		4
        /*0010*/ 	.word	0x00000000
	.align		4
        /*0014*/ 	.word	0xfffffffd
	.align		4
        /*0018*/ 	.word	0x00000000
	.align		4
        /*001c*/ 	.word	0xfffffffc


//--------------------- .nv.constant4             --------------------------
	.section	.nv.constant4,"a",@progbits
	.align	8
	.align		8
.nv.constant4:
        /*0000*/ 	.dword	_$_str
	.align		8
        /*0008*/ 	.dword	_$_str_$_2


//--------------------- .text.triton_poi_fused__native_batch_norm_legit_no_training_1 --------------------------
	.section	.text.triton_poi_fused__native_batch_norm_legit_no_training_1,"ax",@progbits
	.align	128
        .global         triton_poi_fused__native_batch_norm_legit_no_training_1
        .type           triton_poi_fused__native_batch_norm_legit_no_training_1,@function
        .size           triton_poi_fused__native_batch_norm_legit_no_training_1,(.L_x_1 - triton_poi_fused__native_batch_norm_legit_no_training_1)
        .other          triton_poi_fused__native_batch_norm_legit_no_training_1,@"STO_CUDA_ENTRY STV_DEFAULT"
triton_poi_fused__native_batch_norm_legit_no_training_1:
.text.triton_poi_fused__native_batch_norm_legit_no_training_1:
[----:B------:R-:W0:Y:S01]  /*0000*/  LDC R1, c[0x0][0x28] ;  /* 0x00000a00ff017b82 */ /* 0x000e220000000800 */
[----:B------:R-:W1:Y:S07]  /*0010*/  S2R R0, SR_TID.X ;  /* 0x0000000000007919 */ /* 0x000e6e0000002100 */
[----:B------:R-:W2:Y:S01]  /*0020*/  LDC.64 R8, c[0x0][0x220] ;  /* 0x00008800ff087b82 */ /* 0x000ea20000000a00 */
[----:B------:R-:W-:Y:S01]  /*0030*/  ULDC.64 UR4, c[0x0][0x208] ;  /* 0x0000820000047ab9 */ /* 0x000fe20000000a00 */
[----:B------:R-:W3:Y:S06]  /*0040*/  S2R R5, SR_CTAID.X ;  /* 0x0000000000057919 */ /* 0x000eec0000002500 */
[----:B------:R-:W4:Y:S08]  /*0050*/  LDC.64 R14, c[0x0][0x218] ;  /* 0x00008600ff0e7b82 */ /* 0x000f300000000a00 */
[----:B------:R-:W5:Y:S08]  /*0060*/  LDC.64 R12, c[0x0][0x210] ;  /* 0x00008400ff0c7b82 */ /* 0x000f700000000a00 */
[----:B------:R-:W4:Y:S01]  /*0070*/  LDC.64 R16, c[0x0][0x228] ;  /* 0x00008a00ff107b82 */ /* 0x000f220000000a00 */
[----:B-1----:R-:W-:-:S07]  /*0080*/  SHF.L.U32 R0, R0, 0x1, RZ ;  /* 0x0000000100007819 */ /* 0x002fce00000006ff */
[----:B------:R-:W1:Y:S01]  /*0090*/  LDC.64 R18, c[0x0][0x230] ;  /* 0x00008c00ff127b82 */ /* 0x000e620000000a00 */
[----:B---3--:R-:W-:Y:S02]  /*00a0*/  SHF.R.S32.HI R3, RZ, 0x17, R5 ;  /* 0x00000017ff037819 */ /* 0x008fe40000011405 */
[----:B------:R-:W-:Y:S02]  /*00b0*/  LOP3.LUT R0, R0, 0xfe, RZ, 0xc0, !PT ;  /* 0x000000fe00007812 */ /* 0x000fe400078ec0ff */
[----:B------:R-:W-:Y:S02]  /*00c0*/  SGXT R3, R3, 0x1 ;  /* 0x000000010303781a */ /* 0x000fe40000000200 */
[----:B------:R-:W-:Y:S02]  /*00d0*/  LEA R0, R5, R0, 0x8 ;  /* 0x0000000005007211 */ /* 0x000fe400078e40ff */
[----:B------:R-:W-:Y:S02]  /*00e0*/  CS2R R4, SRZ ;  /* 0x0000000000047805 */ /* 0x000fe4000001ff00 */
[----:B------:R-:W-:-:S02]  /*00f0*/  LEA.HI R3, R3, R0, RZ, 0x6 ;  /* 0x0000000003037211 */ /* 0x000fc400078f30ff */
[----:B------:R-:W-:Y:S02]  /*0100*/  ISETP.GE.AND P4, PT, R0, 0x400, PT ;  /* 0x000004000000780c */ /* 0x000fe40003f86270 */
[----:B------:R-:W-:-:S04]  /*0110*/  SHF.R.S32.HI R3, RZ, 0x6, R3 ;  /* 0x00000006ff037819 */ /* 0x000fc80000011403 */
[----:B------:R-:W-:-:S04]  /*0120*/  LEA.HI R2, R3, R3, RZ, 0x2 ;  /* 0x0000000303027211 */ /* 0x000fc800078f10ff */
[----:B------:R-:W-:-:S04]  /*0130*/  LOP3.LUT R2, R2, 0xfffffffc, RZ, 0xc0, !PT ;  /* 0xfffffffc02027812 */ /* 0x000fc800078ec0ff */
[----:B------:R-:W-:-:S05]  /*0140*/  IADD3 R11, R3, -R2, RZ ;  /* 0x80000002030b7210 */ /* 0x000fca0007ffe0ff */
[----:B--2---:R-:W-:-:S05]  /*0150*/  IMAD.WIDE R8, R11, 0x4, R8 ;  /* 0x000000040b087825 */ /* 0x004fca00078e0208 */
[----:B------:R-:W2:Y:S04]  /*0160*/  @!P4 LDG.E.EL R4, desc[UR4][R8.64] ;  /* 0x000000040804c981 */ /* 0x000ea8000c2e1900 */
[----:B------:R3:W2:Y:S01]  /*0170*/  @!P4 LDG.E.EL R5, desc[UR4][R8.64] ;  /* 0x000000040805c981 */ /* 0x0006a2000c2e1900 */
[----:B------:R-:W-:Y:S02]  /*0180*/  CS2R R6, SRZ ;  /* 0x0000000000067805 */ /* 0x000fe4000001ff00 */
[----:B------:R-:W-:Y:S01]  /*0190*/  CS2R R2, SRZ ;  /* 0x0000000000027805 */ /* 0x000fe2000001ff00 */
[----:B----4-:R-:W-:-:S04]  /*01a0*/  IMAD.WIDE R14, R11, 0x4, R14 ;  /* 0x000000040b0e7825 */ /* 0x010fc800078e020e */
[----:B-----5:R-:W-:Y:S01]  /*01b0*/  IMAD.WIDE R12, R0, 0x4, R12 ;  /* 0x00000004000c7825 */ /* 0x020fe200078e020c */
[----:B------:R-:W4:Y:S04]  /*01c0*/  @!P4 LDG.E.EL R6, desc[UR4][R14.64] ;  /* 0x000000040e06c981 */ /* 0x000f28000c2e1900 */
[----:B------:R-:W4:Y:S01]  /*01d0*/  @!P4 LDG.E.64 R2, desc[UR4][R12.64] ;  /* 0x000000040c02c981 */ /* 0x000f22000c1e1b00 */
[C---:B0-----:R-:W-:Y:S01]  /*01e0*/  IMAD.WIDE R16, R11.reuse, 0x4, R16 ;  /* 0x000000040b107825 */ /* 0x041fe200078e0210 */
[----:B---3--:R-:W-:Y:S02]  /*01f0*/  CS2R R8, SRZ ;  /* 0x0000000000087805 */ /* 0x008fe4000001ff00 */
[----:B------:R0:W3:Y:S01]  /*0200*/  @!P4 LDG.E.EL R7, desc[UR4][R14.64] ;  /* 0x000000040e07c981 */ /* 0x0000e2000c2e1900 */
[----:B-1----:R-:W-:Y:S01]  /*0210*/  IMAD.WIDE R18, R11, 0x4, R18 ;  /* 0x000000040b127825 */ /* 0x002fe200078e0212 */
[----:B------:R-:W-:-:S04]  /*0220*/  CS2R R10, SRZ ;  /* 0x00000000000a7805 */ /* 0x000fc8000001ff00 */
[----:B------:R-:W5:Y:S04]  /*0230*/  @!P4 LDG.E.EL R8, desc[UR4][R18.64] ;  /* 0x000000041208c981 */ /* 0x000f68000c2e1900 */
[----:B------:R-:W5:Y:S04]  /*0240*/  @!P4 LDG.E.EL R11, desc[UR4][R16.64] ;  /* 0x00000004100bc981 */ /* 0x000f68000c2e1900 */
[----:B------:R-:W3:Y:S04]  /*0250*/  @!P4 LDG.E.EL R10, desc[UR4][R16.64] ;  /* 0x00000004100ac981 */ /* 0x000ee8000c2e1900 */
[----:B------:R-:W3:Y:S01]  /*0260*/  @!P4 LDG.E.EL R9, desc[UR4][R18.64] ;  /* 0x000000041209c981 */ /* 0x000ee2000c2e1900 */
[----:B0-----:R-:W-:Y:S01]  /*0270*/  HFMA2.MMA R15, -RZ, RZ, 1.625, 0 ;  /* 0x3e800000ff0f7435 */ /* 0x001fe200000001ff */
[----:B--2---:R-:W-:Y:S01]  /*0280*/  FADD R4, R4, 9.9999997473787516356e-06 ;  /* 0x3727c5ac04047421 */ /* 0x004fe20000000000 */
[----:B------:R-:W-:-:S03]  /*0290*/  FADD R12, R5, 9.9999997473787516356e-06 ;  /* 0x3727c5ac050c7421 */ /* 0x000fc60000000000 */
[----:B------:R0:W1:Y:S08]  /*02a0*/  MUFU.SQRT R13, R4 ;  /* 0x00000004000d7308 */ /* 0x0000700000002000 */
[----:B------:R-:W2:Y:S01]  /*02b0*/  MUFU.SQRT R14, R12 ;  /* 0x0000000c000e7308 */ /* 0x000ea20000002000 */
[----:B0-----:R-:W0:Y:S01]  /*02c0*/  LDC.64 R4, c[0x0][0x238] ;  /* 0x00008e00ff047b82 */ /* 0x001e220000000a00 */
[----:B-1----:R-:W-:-:S02]  /*02d0*/  FSETP.GT.AND P0, PT, R13, 8.50705917302346158658e+37, PT ;  /* 0x7e8000000d00780b */ /* 0x002fc40003f04000 */
[----:B------:R-:W-:Y:S02]  /*02e0*/  FSETP.GEU.AND P2, PT, R13, 1.175494350822287508e-38, PT ;  /* 0x008000000d00780b */ /* 0x000fe40003f4e000 */
[C---:B--2---:R-:W-:Y:S02]  /*02f0*/  FSETP.GT.AND P1, PT, R14.reuse, 8.50705917302346158658e+37, PT ;  /* 0x7e8000000e00780b */ /* 0x044fe40003f24000 */
[----:B------:R-:W-:-:S07]  /*0300*/  FSETP.GEU.AND P3, PT, R14, 1.175494350822287508e-38, PT ;  /* 0x008000000e00780b */ /* 0x000fce0003f6e000 */
[----:B------:R-:W-:-:S04]  /*0310*/  @P0 FMUL R13, R13, 0.25 ;  /* 0x3e8000000d0d0820 */ /* 0x000fc80000400000 */
[----:B------:R-:W-:Y:S01]  /*0320*/  @!P2 FMUL R13, R13, 16777216 ;  /* 0x4b8000000d0da820 */ /* 0x000fe20000400000 */
[----:B------:R-:W-:-:S04]  /*0330*/  @P1 FMUL R14, R14, 0.25 ;  /* 0x3e8000000e0e1820 */ /* 0x000fc80000400000 */
[----:B------:R-:W-:Y:S01]  /*0340*/  @!P3 FMUL R14, R14, 16777216 ;  /* 0x4b8000000e0eb820 */ /* 0x000fe20000400000 */
[----:B------:R-:W1:Y:S01]  /*0350*/  MUFU.RCP R13, R13 ;  /* 0x0000000d000d7308 */ /* 0x000e620000001000 */
[----:B------:R-:W-:-:S07]  /*0360*/  FSEL R12, R15, 1, P0 ;  /* 0x3f8000000f0c7808 */ /* 0x000fce0000000000 */
[----:B------:R-:W2:Y:S01]  /*0370*/  MUFU.RCP R14, R14 ;  /* 0x0000000e000e7308 */ /* 0x000ea20000001000 */
[----:B------:R-:W-:Y:S01]  /*0380*/  FSEL R15, R15, 1, P1 ;  /* 0x3f8000000f0f7808 */ /* 0x000fe20000800000 */
[----:B------:R-:W-:Y:S01]  /*0390*/  @!P2 FMUL R12, R12, 16777216 ;  /* 0x4b8000000c0ca820 */ /* 0x000fe20000400000 */
[----:B----4-:R-:W-:-:S03]  /*03a0*/  FADD R3, -R6, R3 ;  /* 0x0000000306037221 */ /* 0x010fc60000000100 */
[----:B------:R-:W-:Y:S01]  /*03b0*/  @!P3 FMUL R15, R15, 16777216 ;  /* 0x4b8000000f0fb820 */ /* 0x000fe20000400000 */
[----:B---3--:R-:W-:Y:S01]  /*03c0*/  FADD R2, -R7, R2 ;  /* 0x0000000207027221 */ /* 0x008fe20000000100 */
[----:B-1----:R-:W-:Y:S02]  /*03d0*/  FMUL R13, R13, R12 ;  /* 0x0000000c0d0d7220 */ /* 0x002fe40000400000 */
[----:B--2---:R-:W-:Y:S02]  /*03e0*/  FMUL R6, R14, R15 ;  /* 0x0000000f0e067220 */ /* 0x004fe40000400000 */
[----:B------:R-:W-:Y:S02]  /*03f0*/  FMUL R13, R2, R13 ;  /* 0x0000000d020d7220 */ /* 0x000fe40000400000 */
[----:B------:R-:W-:Y:S01]  /*0400*/  FMUL R6, R3, R6 ;  /* 0x0000000603067220 */ /* 0x000fe20000400000 */
[----:B0-----:R-:W-:-:S04]  /*0410*/  IMAD.WIDE R4, R0, 0x4, R4 ;  /* 0x0000000400047825 */ /* 0x001fc800078e0204 */
[----:B-----5:R-:W-:Y:S01]  /*0420*/  FFMA R8, R13, R11, R8 ;  /* 0x0000000b0d087223 */ /* 0x020fe20000000008 */
[----:B------:R-:W-:Y:S01]  /*0430*/  FFMA R9, R6, R10, R9 ;  /* 0x0000000a06097223 */ /* 0x000fe20000000009 */
[----:B------:R-:W-:Y:S06]  /*0440*/  @P4 EXIT ;  /* 0x000000000000494d */ /* 0x000fec0003800000 */
[----:B------:R-:W-:Y:S01]  /*0450*/  STG.E.64 desc[UR4][R4.64], R8 ;  /* 0x0000000804007986 */ /* 0x000fe2000c101b04 */
[----:B------:R-:W-:Y:S05]  /*0460*/  EXIT ;  /* 0x000000000000794d */ /* 0x000fea0003800000 */
.L_x_0:
[----:B------:R-:W-:-:S00]  /*0470*/  BRA `(.L_x_0) ;  /* 0xfffffffc00fc7947 */ /* 0x000fc0000383ffff */
[----:B------:R-:W-:-:S00]  /*0480*/  NOP ;  /* 0x0000000000007918 */ /* 0x000fc00000000000 */
[----:B------:R-:W-:-:S00]  /*0490*/  NOP ;  /* 0x0000000000007918 */ /* 0x000fc00000000000 */
[----:B------:R-:W-:-:S00]  /*04a0*/  NOP ;  /* 0x0000000000007918 */ /* 0x000fc00000000000 */
[----:B------:R-:W-:-:S00]  /*04b0*/  NOP ;  /* 0x0000000000007918 */ /* 0x000fc00000000000 */
[----:B------:R-:W-:-:S00]  /*04c0*/  NOP ;  /* 0x0000000000007918 */ /* 0x000fc00000000000 */
[----:B------:R-:W-:-:S00]  /*04d0*/  NOP ;  /* 0x0000000000007918 */ /* 0x000fc00000000000 */
[----:B------:R-:W-:-:S00]  /*04e0*/  NOP ;  /* 0x0000000000007918 */ /* 0x000fc00000000000 */
[----:B------:R-:W-:-:S00]  /*04f0*/  NOP ;  /* 0x0000000000007918 */ /* 0x000fc00000000000 */
.L_x_1:


//--------------------- .nv.global.init           --------------------------
	.section	.nv.global.init,"aw",@progbits
.nv.global.init:
	.type		_$_str,@object
	.size		_$_str,(_$_str_$_2 - _$_str)
_$_str:
        /*0000*/ 	.byte	0x5f, 0x5f, 0x43, 0x55, 0x44, 0x41, 0x5f, 0x46, 0x54, 0x5a, 0x00
	.type		_$_str_$_2,@object
	.size		_$_str_$_2,(.L_1 - _$_str_$_2)
_$_str_$_2:
        /*000b*/ 	.byte	0x5f, 0x5f, 0x43, 0x55, 0x44, 0x41, 0x5f, 0x50, 0x52, 0x45, 0x43, 0x5f, 0x53, 0x51, 0x52, 0x54
        /*001b*/ 	.byte	0x00
.L_1:


//--------------------- .nv.constant0.triton_poi_fused__native_batch_norm_legit_no_training_1 --------------------------
	.section	.nv.constant0.triton_poi_fused__native_batch_norm_legit_no_training_1,"a",@progbits
	.sectionflags	@""
	.align	4
.nv.constant0.triton_poi_fused__native_batch_norm_legit_no_training_1:
	.zero		580
